//
// Generated by NVIDIA NVVM Compiler
//
// Compiler Build ID: CL-36424714
// Cuda compilation tools, release 13.0, V13.0.88
// Based on NVVM 20.0.0
//

.version 9.0
.target sm_100
.address_size 64

	// .globl	_Z17simple_add_kernelPiS_S_i

.visible .entry _Z17simple_add_kernelPiS_S_i(
	.param .u64 .ptr .align 1 _Z17simple_add_kernelPiS_S_i_param_0,
	.param .u64 .ptr .align 1 _Z17simple_add_kernelPiS_S_i_param_1,
	.param .u64 .ptr .align 1 _Z17simple_add_kernelPiS_S_i_param_2,
	.param .u32 _Z17simple_add_kernelPiS_S_i_param_3
)
{
	.reg .pred 	%p<2>;
	.reg .b32 	%r<9>;
	.reg .b64 	%rd<11>;

	ld.param.u64 	%rd1, [_Z17simple_add_kernelPiS_S_i_param_0];
	ld.param.u64 	%rd2, [_Z17simple_add_kernelPiS_S_i_param_1];
	ld.param.u64 	%rd3, [_Z17simple_add_kernelPiS_S_i_param_2];
	ld.param.u32 	%r2, [_Z17simple_add_kernelPiS_S_i_param_3];
	mov.u32 	%r3, %ctaid.x;
	mov.u32 	%r4, %ntid.x;
	mov.u32 	%r5, %tid.x;
	mad.lo.s32 	%r1, %r3, %r4, %r5;
	setp.ge.s32 	%p1, %r1, %r2;
	@%p1 bra 	$L__BB0_2;
	cvta.to.global.u64 	%rd4, %rd1;
	cvta.to.global.u64 	%rd5, %rd2;
	cvta.to.global.u64 	%rd6, %rd3;
	mul.wide.s32 	%rd7, %r1, 4;
	add.s64 	%rd8, %rd4, %rd7;
	ld.global.u32 	%r6, [%rd8];
	add.s64 	%rd9, %rd5, %rd7;
	ld.global.u32 	%r7, [%rd9];
	add.s32 	%r8, %r7, %r6;
	add.s64 	%rd10, %rd6, %rd7;
	st.global.u32 	[%rd10], %r8;
$L__BB0_2:
	ret;

}
	// .globl	_Z21memory_bandwidth_testPfi
.visible .entry _Z21memory_bandwidth_testPfi(
	.param .u64 .ptr .align 1 _Z21memory_bandwidth_testPfi_param_0,
	.param .u32 _Z21memory_bandwidth_testPfi_param_1
)
{
	.reg .pred 	%p<2>;
	.reg .b32 	%r<6>;
	.reg .b32 	%f<3>;
	.reg .b64 	%rd<5>;

	ld.param.u64 	%rd1, [_Z21memory_bandwidth_testPfi_param_0];
	ld.param.u32 	%r2, [_Z21memory_bandwidth_testPfi_param_1];
	mov.u32 	%r3, %ctaid.x;
	mov.u32 	%r4, %ntid.x;
	mov.u32 	%r5, %tid.x;
	mad.lo.s32 	%r1, %r3, %r4, %r5;
	setp.ge.s32 	%p1, %r1, %r2;
	@%p1 bra 	$L__BB1_2;
	cvta.to.global.u64 	%rd2, %rd1;
	mul.wide.s32 	%rd3, %r1, 4;
	add.s64 	%rd4, %rd2, %rd3;
	ld.global.f32 	%f1, [%rd4];
	fma.rn.f32 	%f2, %f1, 0f40000000, 0f3F800000;
	st.global.f32 	[%rd4], %f2;
$L__BB1_2:
	ret;

}


// ===== COMPILED SASS (sm_100) =====

	.target	sm_100

	.elftype	@"ET_EXEC"


//--------------------- .note.nv.tkinfo           --------------------------
	.section	.note.nv.tkinfo,"",@"SHT_NOTE"
	.sectionflags	@"SHF_NOTE_NV_TKINFO"
	.tkinfo
        /*0018*/ 	.word	0x00000002
        /*0030*/ 	.string	""
        /*0030*/ 	.string	"ptxas"
        /*0030*/ 	.string	"Cuda compilation tools, release 13.0, V13.0.88"
        /*0030*/ 	.string	"Build cuda_13.0.r13.0/compiler.36424714_0"
        /*0030*/ 	.string	"-arch sm_100 -m 64 "



//--------------------- .note.nv.cuinfo           --------------------------
	.section	.note.nv.cuinfo,"",@"SHT_NOTE"
	.sectionflags	@"SHF_NOTE_NV_CUINFO"
        /*0018*/ 	.short	0x0002
        /*001a*/ 	.short	0x0064
        /*001c*/ 	.short	0x0082
	.zero		2


//--------------------- .nv.info                  --------------------------
	.section	.nv.info,"",@"SHT_CUDA_INFO"
	.align	4


	//----- nvinfo : EIATTR_REGCOUNT
	.align		4
        /*0000*/ 	.byte	0x04, 0x2f
        /*0002*/ 	.short	(.L_1 - .L_0)
	.align		4
.L_0:
        /*0004*/ 	.word	index@(_Z17simple_add_kernelPiS_S_i)
        /*0008*/ 	.word	0x0000000c


	//----- nvinfo : EIATTR_FRAME_SIZE
	.align		4
.L_1:
        /*000c*/ 	.byte	0x04, 0x11
        /*000e*/ 	.short	(.L_3 - .L_2)
	.align		4
.L_2:
        /*0010*/ 	.word	index@(_Z17simple_add_kernelPiS_S_i)
        /*0014*/ 	.word	0x00000000


	//----- nvinfo : EIATTR_REGCOUNT
	.align		4
.L_3:
        /*0018*/ 	.byte	0x04, 0x2f
        /*001a*/ 	.short	(.L_5 - .L_4)
	.align		4
.L_4:
        /*001c*/ 	.word	index@(_Z21memory_bandwidth_testPfi)
        /*0020*/ 	.word	0x00000008


	//----- nvinfo : EIATTR_FRAME_SIZE
	.align		4
.L_5:
        /*0024*/ 	.byte	0x04, 0x11
        /*0026*/ 	.short	(.L_7 - .L_6)
	.align		4
.L_6:
        /*0028*/ 	.word	index@(_Z21memory_bandwidth_testPfi)
        /*002c*/ 	.word	0x00000000


	//----- nvinfo : EIATTR_MIN_STACK_SIZE
	.align		4
.L_7:
        /*0030*/ 	.byte	0x04, 0x12
        /*0032*/ 	.short	(.L_9 - .L_8)
	.align		4
.L_8:
        /*0034*/ 	.word	index@(_Z21memory_bandwidth_testPfi)
        /*0038*/ 	.word	0x00000000


	//----- nvinfo : EIATTR_MIN_STACK_SIZE
	.align		4
.L_9:
        /*003c*/ 	.byte	0x04, 0x12
        /*003e*/ 	.short	(.L_11 - .L_10)
	.align		4
.L_10:
        /*0040*/ 	.word	index@(_Z17simple_add_kernelPiS_S_i)
        /*0044*/ 	.word	0x00000000
.L_11:


//--------------------- .nv.compat                --------------------------
	.section	.nv.compat,"",@"SHT_CUDA_COMPAT_INFO"
	.align	4
        /*0000*/ 	.byte	0x02, 0x09, 0x00, 0x00, 0x02, 0x02, 0x01, 0x00, 0x02, 0x05, 0x05, 0x00, 0x03, 0x07, 0x01, 0x01
        /*0010*/ 	.byte	0x02, 0x03, 0x00, 0x00, 0x02, 0x06, 0x01, 0x00, 0x04, 0x0b, 0x08, 0x00, 0x09, 0x00, 0x00, 0x00
        /*0020*/ 	.byte	0x00, 0x00, 0x00, 0x00


//--------------------- .nv.info._Z21memory_bandwidth_testPfi --------------------------
	.section	.nv.info._Z21memory_bandwidth_testPfi,"",@"SHT_CUDA_INFO"
	.sectionflags	@""
	.align	4


	//----- nvinfo : EIATTR_CUDA_API_VERSION
	.align		4
        /*0000*/ 	.byte	0x04, 0x37
        /*0002*/ 	.short	(.L_13 - .L_12)
.L_12:
        /*0004*/ 	.word	0x00000082


	//----- nvinfo : EIATTR_KPARAM_INFO
	.align		4
.L_13:
        /*0008*/ 	.byte	0x04, 0x17
        /*000a*/ 	.short	(.L_15 - .L_14)
.L_14:
        /*000c*/ 	.word	0x00000000
        /*0010*/ 	.short	0x0001
        /*0012*/ 	.short	0x0008
        /*0014*/ 	.byte	0x00, 0xf0, 0x11, 0x00


	//----- nvinfo : EIATTR_KPARAM_INFO
	.align		4
.L_15:
        /*0018*/ 	.byte	0x04, 0x17
        /*001a*/ 	.short	(.L_17 - .L_16)
.L_16:
        /*001c*/ 	.word	0x00000000
        /*0020*/ 	.short	0x0000
        /*0022*/ 	.short	0x0000
        /*0024*/ 	.byte	0x00, 0xf5, 0x21, 0x00


	//----- nvinfo : EIATTR_SPARSE_MMA_MASK
	.align		4
.L_17:
        /*0028*/ 	.byte	0x03, 0x50
        /*002a*/ 	.short	0x0000


	//----- nvinfo : EIATTR_MAXREG_COUNT
	.align		4
        /*002c*/ 	.byte	0x03, 0x1b
        /*002e*/ 	.short	0x00ff


	//----- nvinfo : EIATTR_MERCURY_ISA_VERSION
	.align		4
        /*0030*/ 	.byte	0x03, 0x5f
        /*0032*/ 	.short	0x0101


	//----- nvinfo : EIATTR_VRC_CTA_INIT_COUNT
	.align		4
        /*0034*/ 	.byte	0x02, 0x4a
	.zero		1
	.zero		1


	//----- nvinfo : EIATTR_EXIT_INSTR_OFFSETS
	.align		4
        /*0038*/ 	.byte	0x04, 0x1c
        /*003a*/ 	.short	(.L_19 - .L_18)


	//   ....[0]....
.L_18:
        /*003c*/ 	.word	0x00000070


	//   ....[1]....
        /*0040*/ 	.word	0x000000f0


	//----- nvinfo : EIATTR_CBANK_PARAM_SIZE
	.align		4
.L_19:
        /*0044*/ 	.byte	0x03, 0x19
        /*0046*/ 	.short	0x000c


	//----- nvinfo : EIATTR_PARAM_CBANK
	.align		4
        /*0048*/ 	.byte	0x04, 0x0a
        /*004a*/ 	.short	(.L_21 - .L_20)
	.align		4
.L_20:
        /*004c*/ 	.word	index@(.nv.constant0._Z21memory_bandwidth_testPfi)
        /*0050*/ 	.short	0x0380
        /*0052*/ 	.short	0x000c


	//----- nvinfo : EIATTR_SW_WAR
	.align		4
.L_21:
        /*0054*/ 	.byte	0x04, 0x36
        /*0056*/ 	.short	(.L_23 - .L_22)
.L_22:
        /*0058*/ 	.word	0x00000008
.L_23:


//--------------------- .nv.info._Z17simple_add_kernelPiS_S_i --------------------------
	.section	.nv.info._Z17simple_add_kernelPiS_S_i,"",@"SHT_CUDA_INFO"
	.sectionflags	@""
	.align	4


	//----- nvinfo : EIATTR_CUDA_API_VERSION
	.align		4
        /*0000*/ 	.byte	0x04, 0x37
        /*0002*/ 	.short	(.L_25 - .L_24)
.L_24:
        /*0004*/ 	.word	0x00000082


	//----- nvinfo : EIATTR_KPARAM_INFO
	.align		4
.L_25:
        /*0008*/ 	.byte	0x04, 0x17
        /*000a*/ 	.short	(.L_27 - .L_26)
.L_26:
        /*000c*/ 	.word	0x00000000
        /*0010*/ 	.short	0x0003
        /*0012*/ 	.short	0x0018
        /*0014*/ 	.byte	0x00, 0xf0, 0x11, 0x00


	//----- nvinfo : EIATTR_KPARAM_INFO
	.align		4
.L_27:
        /*0018*/ 	.byte	0x04, 0x17
        /*001a*/ 	.short	(.L_29 - .L_28)
.L_28:
        /*001c*/ 	.word	0x00000000
        /*0020*/ 	.short	0x0002
        /*0022*/ 	.short	0x0010
        /*0024*/ 	.byte	0x00, 0xf5, 0x21, 0x00


	//----- nvinfo : EIATTR_KPARAM_INFO
	.align		4
.L_29:
        /*0028*/ 	.byte	0x04, 0x17
        /*002a*/ 	.short	(.L_31 - .L_30)
.L_30:
        /*002c*/ 	.word	0x00000000
        /*0030*/ 	.short	0x0001
        /*0032*/ 	.short	0x0008
        /*0034*/ 	.byte	0x00, 0xf5, 0x21, 0x00


	//----- nvinfo : EIATTR_KPARAM_INFO
	.align		4
.L_31:
        /*0038*/ 	.byte	0x04, 0x17
        /*003a*/ 	.short	(.L_33 - .L_32)
.L_32:
        /*003c*/ 	.word	0x00000000
        /*0040*/ 	.short	0x0000
        /*0042*/ 	.short	0x0000
        /*0044*/ 	.byte	0x00, 0xf5, 0x21, 0x00


	//----- nvinfo : EIATTR_SPARSE_MMA_MASK
	.align		4
.L_33:
        /*0048*/ 	.byte	0x03, 0x50
        /*004a*/ 	.short	0x0000


	//----- nvinfo : EIATTR_MAXREG_COUNT
	.align		4
        /*004c*/ 	.byte	0x03, 0x1b
        /*004e*/ 	.short	0x00ff


	//----- nvinfo : EIATTR_MERCURY_ISA_VERSION
	.align		4
        /*0050*/ 	.byte	0x03, 0x5f
        /*0052*/ 	.short	0x0101


	//----- nvinfo : EIATTR_VRC_CTA_INIT_COUNT
	.align		4
        /*0054*/ 	.byte	0x02, 0x4a
	.zero		1
	.zero		1


	//----- nvinfo : EIATTR_EXIT_INSTR_OFFSETS
	.align		4
        /*0058*/ 	.byte	0x04, 0x1c
        /*005a*/ 	.short	(.L_35 - .L_34)


	//   ....[0]....
.L_34:
        /*005c*/ 	.word	0x00000070


	//   ....[1]....
        /*0060*/ 	.word	0x00000130


	//----- nvinfo : EIATTR_CBANK_PARAM_SIZE
	.align		4
.L_35:
        /*0064*/ 	.byte	0x03, 0x19
        /*0066*/ 	.short	0x001c


	//----- nvinfo : EIATTR_PARAM_CBANK
	.align		4
        /*0068*/ 	.byte	0x04, 0x0a
        /*006a*/ 	.short	(.L_37 - .L_36)
	.align		4
.L_36:
        /*006c*/ 	.word	index@(.nv.constant0._Z17simple_add_kernelPiS_S_i)
        /*0070*/ 	.short	0x0380
        /*0072*/ 	.short	0x001c


	//----- nvinfo : EIATTR_SW_WAR
	.align		4
.L_37:
        /*0074*/ 	.byte	0x04, 0x36
        /*0076*/ 	.short	(.L_39 - .L_38)
.L_38:
        /*0078*/ 	.word	0x00000008
.L_39:


//--------------------- .nv.callgraph             --------------------------
	.section	.nv.callgraph,"",@"SHT_CUDA_CALLGRAPH"
	.align	4
	.sectionentsize	8
	.align		4
        /*0000*/ 	.word	0x00000000
	.align		4
        /*0004*/ 	.word	0xffffffff
	.align		4
        /*0008*/ 	.word	0x00000000
	.align		4
        /*000c*/ 	.word	0xfffffffe
	.align		4
        /*0010*/ 	.word	0x00000000
	.align		4
        /*0014*/ 	.word	0xfffffffd
	.align		4
        /*0018*/ 	.word	0x00000000
	.align		4
        /*001c*/ 	.word	0xfffffffc


//--------------------- .text._Z21memory_bandwidth_testPfi --------------------------
	.section	.text._Z21memory_bandwidth_testPfi,"ax",@progbits
	.align	128
        .global         _Z21memory_bandwidth_testPfi
        .type           _Z21memory_bandwidth_testPfi,@function
        .size           _Z21memory_bandwidth_testPfi,(.L_x_2 - _Z21memory_bandwidth_testPfi)
        .other          _Z21memory_bandwidth_testPfi,@"STO_CUDA_ENTRY STV_DEFAULT"
_Z21memory_bandwidth_testPfi:
.text._Z21memory_bandwidth_testPfi:
[----:B------:R-:W-:Y:S01]  /*0000*/  LDC R1, c[0x0][0x37c] ;  /* 0x0000df00ff017b82 */ /* 0x000fe20000000800 */
[----:B------:R-:W0:Y:S07]  /*0010*/  S2R R0, SR_TID.X ;  /* 0x0000000000007919 */ /* 0x000e2e0000002100 */
[----:B------:R-:W0:Y:S01]  /*0020*/  S2UR UR4, SR_CTAID.X ;  /* 0x00000000000479c3 */ /* 0x000e220000002500 */
[----:B------:R-:W1:Y:S07]  /*0030*/  LDCU UR5, c[0x0][0x388] ;  /* 0x00007100ff0577ac */ /* 0x000e6e0008000800 */
[----:B------:R-:W0:Y:S02]  /*0040*/  LDC R5, c[0x0][0x360] ;  /* 0x0000d800ff057b82 */ /* 0x000e240000000800 */
[----:B0-----:R-:W-:-:S05]  /*0050*/  IMAD R5, R5, UR4, R0 ;  /* 0x0000000405057c24 */ /* 0x001fca000f8e0200 */
[----:B-1----:R-:W-:-:S13]  /*0060*/  ISETP.GE.AND P0, PT, R5, UR5, PT ;  /* 0x0000000505007c0c */ /* 0x002fda000bf06270 */
[----:B------:R-:W-:Y:S05]  /*0070*/  @P0 EXIT ;  /* 0x000000000000094d */ /* 0x000fea0003800000 */
[----:B------:R-:W0:Y:S01]  /*0080*/  LDC.64 R2, c[0x0][0x380] ;  /* 0x0000e000ff027b82 */ /* 0x000e220000000a00 */
[----:B------:R-:W1:Y:S01]  /*0090*/  LDCU.64 UR4, c[0x0][0x358] ;  /* 0x00006b00ff0477ac */ /* 0x000e620008000a00 */
[----:B0-----:R-:W-:-:S05]  /*00a0*/  IMAD.WIDE R2, R5, 0x4, R2 ;  /* 0x0000000405027825 */ /* 0x001fca00078e0202 */
[----:B-1----:R-:W2:Y:S01]  /*00b0*/  LDG.E R0, desc[UR4][R2.64] ;  /* 0x0000000402007981 */ /* 0x002ea2000c1e1900 */
[----:B------:R-:W-:-:S05]  /*00c0*/  HFMA2 R5, -RZ, RZ, 2, 0 ;  /* 0x40000000ff057431 */ /* 0x000fca00000001ff */
[----:B--2---:R-:W-:-:S05]  /*00d0*/  FFMA R5, R0, R5, 1 ;  /* 0x3f80000000057423 */ /* 0x004fca0000000005 */
[----:B------:R-:W-:Y:S01]  /*00e0*/  STG.E desc[UR4][R2.64], R5 ;  /* 0x0000000502007986 */ /* 0x000fe2000c101904 */
[----:B------:R-:W-:Y:S05]  /*00f0*/  EXIT ;  /* 0x000000000000794d */ /* 0x000fea0003800000 */
.L_x_0:
[----:B------:R-:W-:-:S00]  /*0100*/  BRA `(.L_x_0) ;  /* 0xfffffffc00fc7947 */ /* 0x000fc0000383ffff */
[----:B------:R-:W-:-:S00]  /*0110*/  NOP ;  /* 0x0000000000007918 */ /* 0x000fc00000000000 */
        /* <DEDUP_REMOVED lines=14> */
.L_x_2:


//--------------------- .text._Z17simple_add_kernelPiS_S_i --------------------------
	.section	.text._Z17simple_add_kernelPiS_S_i,"ax",@progbits
	.align	128
        .global         _Z17simple_add_kernelPiS_S_i
        .type           _Z17simple_add_kernelPiS_S_i,@function
        .size           _Z17simple_add_kernelPiS_S_i,(.L_x_3 - _Z17simple_add_kernelPiS_S_i)
        .other          _Z17simple_add_kernelPiS_S_i,@"STO_CUDA_ENTRY STV_DEFAULT"
_Z17simple_add_kernelPiS_S_i:
.text._Z17simple_add_kernelPiS_S_i:
        /* <DEDUP_REMOVED lines=9> */
[----:B------:R-:W1:Y:S07]  /*0090*/  LDCU.64 UR4, c[0x0][0x358] ;  /* 0x00006b00ff0477ac */ /* 0x000e6e0008000a00 */
[----:B------:R-:W2:Y:S08]  /*00a0*/  LDC.64 R4, c[0x0][0x388] ;  /* 0x0000e200ff047b82 */ /* 0x000eb00000000a00 */
[----:B------:R-:W3:Y:S01]  /*00b0*/  LDC.64 R6, c[0x0][0x390] ;  /* 0x0000e400ff067b82 */ /* 0x000ee20000000a00 */
[----:B0-----:R-:W-:-:S06]  /*00c0*/  IMAD.WIDE R2, R9, 0x4, R2 ;  /* 0x0000000409027825 */ /* 0x001fcc00078e0202 */
[----:B-1----:R-:W4:Y:S01]  /*00d0*/  LDG.E R2, desc[UR4][R2.64] ;  /* 0x0000000402027981 */ /* 0x002f22000c1e1900 */
[----:B--2---:R-:W-:-:S06]  /*00e0*/  IMAD.WIDE R4, R9, 0x4, R4 ;  /* 0x0000000409047825 */ /* 0x004fcc00078e0204 */
[----:B------:R-:W4:Y:S01]  /*00f0*/  LDG.E R5, desc[UR4][R4.64] ;  /* 0x0000000404057981 */ /* 0x000f22000c1e1900 */
[----:B---3--:R-:W-:Y:S01]  /*0100*/  IMAD.WIDE R6, R9, 0x4, R6 ;  /* 0x0000000409067825 */ /* 0x008fe200078e0206 */
[----:B----4-:R-:W-:-:S05]  /*0110*/  IADD3 R9, PT, PT, R2, R5, RZ ;  /* 0x0000000502097210 */ /* 0x010fca0007ffe0ff */
[----:B------:R-:W-:Y:S01]  /*0120*/  STG.E desc[UR4][R6.64], R9 ;  /* 0x0000000906007986 */ /* 0x000fe2000c101904 */
[----:B------:R-:W-:Y:S05]  /*0130*/  EXIT ;  /* 0x000000000000794d */ /* 0x000fea0003800000 */
.L_x_1:
        /* <DEDUP_REMOVED lines=12> */
.L_x_3:


//--------------------- .nv.shared.reserved.0     --------------------------
	.section	.nv.shared.reserved.0,"aw",@nobits
	.weak		__nv_reservedSMEM_offset_0_alias
	.size		__nv_reservedSMEM_offset_0_alias, 0, 64
	.other		__nv_reservedSMEM_offset_0_alias,@"STO_CUDA_RESERVED_SHARED STV_DEFAULT"
__nv_reservedSMEM_offset_0_alias:
	.zero		0
	.zero		64


//--------------------- .nv.constant0._Z21memory_bandwidth_testPfi --------------------------
	.section	.nv.constant0._Z21memory_bandwidth_testPfi,"a",@progbits
	.sectionflags	@""
	.align	4
.nv.constant0._Z21memory_bandwidth_testPfi:
	.zero		908


//--------------------- .nv.constant0._Z17simple_add_kernelPiS_S_i --------------------------
	.section	.nv.constant0._Z17simple_add_kernelPiS_S_i,"a",@progbits
	.sectionflags	@""
	.align	4
.nv.constant0._Z17simple_add_kernelPiS_S_i:
	.zero		924


//--------------------- SYMBOLS --------------------------

	.type		.nv.reservedSmem.offset0,@object
	.size		.nv.reservedSmem.offset0,0x4
